	.headerflags	@"EF_CUDA_TEXMODE_UNIFIED EF_CUDA_64BIT_ADDRESS EF_CUDA_ACCELERATORS EF_CUDA_SM90 EF_CUDA_VIRTUAL_SM(EF_CUDA_SM90)"
	.elftype	@"ET_EXEC"


//--------------------- .nv.info                  --------------------------
	.section	.nv.info,"",@"SHT_CUDA_INFO"
	.align	4


	//----- nvinfo : EIATTR_REGCOUNT
	.align		4
        /*0000*/ 	.byte	0x04, 0x2f
        /*0002*/ 	.short	(.L_3 - .L_2)
	.align		4
.L_2:
        /*0004*/ 	.word	index@(triton_poi_fused__native_batch_norm_legit_no_training_relu_20)
        /*0008*/ 	.word	0x00000012


	//----- nvinfo : EIATTR_MIN_STACK_SIZE
	.align		4
.L_3:
        /*000c*/ 	.byte	0x04, 0x12
        /*000e*/ 	.short	(.L_5 - .L_4)
	.align		4
.L_4:
        /*0010*/ 	.word	index@(triton_poi_fused__native_batch_norm_legit_no_training_relu_20)
        /*0014*/ 	.word	0x00000000


	//----- nvinfo : EIATTR_FRAME_SIZE
	.align		4
.L_5:
        /*0018*/ 	.byte	0x04, 0x11
        /*001a*/ 	.short	(.L_7 - .L_6)
	.align		4
.L_6:
        /*001c*/ 	.word	index@(triton_poi_fused__native_batch_norm_legit_no_training_relu_20)
        /*0020*/ 	.word	0x00000000


	//----- nvinfo : EIATTR_MIN_STACK_SIZE
	.align		4
.L_7:
        /*0024*/ 	.byte	0x04, 0x12
        /*0026*/ 	.short	(.L_9 - .L_8)
	.align		4
.L_8:
        /*0028*/ 	.word	index@(triton_poi_fused__native_batch_norm_legit_no_training_relu_20)
        /*002c*/ 	.word	0x00000000
.L_9:


//--------------------- .nv.info.triton_poi_fused__native_batch_norm_legit_no_training_relu_20 --------------------------
	.section	.nv.info.triton_poi_fused__native_batch_norm_legit_no_training_relu_20,"",@"SHT_CUDA_INFO"
	.sectionflags	@""
	.align	4


	//----- nvinfo : EIATTR_CUDA_API_VERSION
	.align		4
        /*0000*/ 	.byte	0x04, 0x37
        /*0002*/ 	.short	(.L_11 - .L_10)
.L_10:
        /*0004*/ 	.word	0x0000007c


	//----- nvinfo : EIATTR_KPARAM_INFO
	.align		4
.L_11:
        /*0008*/ 	.byte	0x04, 0x17
        /*000a*/ 	.short	(.L_13 - .L_12)
.L_12:
        /*000c*/ 	.word	0x00000000
        /*0010*/ 	.short	0x0006
        /*0012*/ 	.short	0x0030
        /*0014*/ 	.byte	0x00, 0xf0, 0x11, 0x00


	//----- nvinfo : EIATTR_KPARAM_INFO
	.align		4
.L_13:
        /*0018*/ 	.byte	0x04, 0x17
        /*001a*/ 	.short	(.L_15 - .L_14)
.L_14:
        /*001c*/ 	.word	0x00000000
        /*0020*/ 	.short	0x0005
        /*0022*/ 	.short	0x0028
        /*0024*/ 	.byte	0x00, 0xf4, 0x21, 0x00


	//----- nvinfo : EIATTR_KPARAM_INFO
	.align		4
.L_15:
        /*0028*/ 	.byte	0x04, 0x17
        /*002a*/ 	.short	(.L_17 - .L_16)
.L_16:
        /*002c*/ 	.word	0x00000000
        /*0030*/ 	.short	0x0004
        /*0032*/ 	.short	0x0020
        /*0034*/ 	.byte	0x00, 0xf4, 0x21, 0x00


	//----- nvinfo : EIATTR_KPARAM_INFO
	.align		4
.L_17:
        /*0038*/ 	.byte	0x04, 0x17
        /*003a*/ 	.short	(.L_19 - .L_18)
.L_18:
        /*003c*/ 	.word	0x00000000
        /*0040*/ 	.short	0x0003
        /*0042*/ 	.short	0x0018
        /*0044*/ 	.byte	0x00, 0xf4, 0x21, 0x00


	//----- nvinfo : EIATTR_KPARAM_INFO
	.align		4
.L_19:
        /*0048*/ 	.byte	0x04, 0x17
        /*004a*/ 	.short	(.L_21 - .L_20)
.L_20:
        /*004c*/ 	.word	0x00000000
        /*0050*/ 	.short	0x0002
        /*0052*/ 	.short	0x0010
        /*0054*/ 	.byte	0x00, 0xf4, 0x21, 0x00


	//----- nvinfo : EIATTR_KPARAM_INFO
	.align		4
.L_21:
        /*0058*/ 	.byte	0x04, 0x17
        /*005a*/ 	.short	(.L_23 - .L_22)
.L_22:
        /*005c*/ 	.word	0x00000000
        /*0060*/ 	.short	0x0001
        /*0062*/ 	.short	0x0008
        /*0064*/ 	.byte	0x00, 0xf4, 0x21, 0x00


	//----- nvinfo : EIATTR_KPARAM_INFO
	.align		4
.L_23:
        /*0068*/ 	.byte	0x04, 0x17
        /*006a*/ 	.short	(.L_25 - .L_24)
.L_24:
        /*006c*/ 	.word	0x00000000
        /*0070*/ 	.short	0x0000
        /*0072*/ 	.short	0x0000
        /*0074*/ 	.byte	0x00, 0xf4, 0x21, 0x00


	//----- nvinfo : EIATTR_SPARSE_MMA_MASK
	.align		4
.L_25:
        /*0078*/ 	.byte	0x03, 0x50
        /*007a*/ 	.short	0x0000


	//----- nvinfo : EIATTR_MAXREG_COUNT
	.align		4
        /*007c*/ 	.byte	0x03, 0x1b
        /*007e*/ 	.short	0x00ff


	//----- nvinfo : EIATTR_EXIT_INSTR_OFFSETS
	.align		4
        /*0080*/ 	.byte	0x04, 0x1c
        /*0082*/ 	.short	(.L_27 - .L_26)


	//   ....[0]....
.L_26:
        /*0084*/ 	.word	0x00000330


	//   ....[1]....
        /*0088*/ 	.word	0x00000350


	//----- nvinfo : EIATTR_REQNTID
	.align		4
.L_27:
        /*008c*/ 	.byte	0x04, 0x10
        /*008e*/ 	.short	(.L_29 - .L_28)
.L_28:
        /*0090*/ 	.word	0x00000080
        /*0094*/ 	.word	0x00000001
        /*0098*/ 	.word	0x00000001


	//----- nvinfo : EIATTR_CBANK_PARAM_SIZE
	.align		4
.L_29:
        /*009c*/ 	.byte	0x03, 0x19
        /*009e*/ 	.short	0x0034


	//----- nvinfo : EIATTR_PARAM_CBANK
	.align		4
        /*00a0*/ 	.byte	0x04, 0x0a
        /*00a2*/ 	.short	(.L_31 - .L_30)
	.align		4
.L_30:
        /*00a4*/ 	.word	index@(.nv.constant0.triton_poi_fused__native_batch_norm_legit_no_training_relu_20)
        /*00a8*/ 	.short	0x0210
        /*00aa*/ 	.short	0x0034


	//----- nvinfo : EIATTR_SW_WAR
	.align		4
.L_31:
        /*00ac*/ 	.byte	0x04, 0x36
        /*00ae*/ 	.short	(.L_33 - .L_32)
.L_32:
        /*00b0*/ 	.word	0x00000008
.L_33:


//--------------------- .nv.callgraph             --------------------------
	.section	.nv.callgraph,"",@"SHT_CUDA_CALLGRAPH"
	.align	4
	.sectionentsize	8
	.align		4
        /*0000*/ 	.word	0x00000000
	.align		4
        /*0004*/ 	.word	0xffffffff
	.align		4
        /*0008*/ 	.word	0x00000000
	.align		4
        /*000c*/ 	.word	0xfffffffe
	.align		4
        /*0010*/ 	.word	0x00000000
	.align		4
        /*0014*/ 	.word	0xfffffffd
	.align		4
        /*0018*/ 	.word	0x00000000
	.align		4
        /*001c*/ 	.word	0xfffffffc


//--------------------- .nv.constant4             --------------------------
	.section	.nv.constant4,"a",@progbits
	.align	8
	.align		8
.nv.constant4:
        /*0000*/ 	.dword	_$_str
	.align		8
        /*0008*/ 	.dword	_$_str_$_2


//--------------------- .text.triton_poi_fused__native_batch_norm_legit_no_training_relu_20 --------------------------
	.section	.text.triton_poi_fused__native_batch_norm_legit_no_training_relu_20,"ax",@progbits
	.align	128
        .global         triton_poi_fused__native_batch_norm_legit_no_training_relu_20
        .type           triton_poi_fused__native_batch_norm_legit_no_training_relu_20,@function
        .size           triton_poi_fused__native_batch_norm_legit_no_training_relu_20,(.L_x_1 - triton_poi_fused__native_batch_norm_legit_no_training_relu_20)
        .other          triton_poi_fused__native_batch_norm_legit_no_training_relu_20,@"STO_CUDA_ENTRY STV_DEFAULT"
triton_poi_fused__native_batch_norm_legit_no_training_relu_20:
.text.triton_poi_fused__native_batch_norm_legit_no_training_relu_20:
[----:B------:R-:W0:Y:S01]  /*0000*/  LDC R1, c[0x0][0x28] ;  /* 0x00000a00ff017b82 */ /* 0x000e220000000800 */
[----:B------:R-:W1:Y:S07]  /*0010*/  S2R R0, SR_TID.X ;  /* 0x0000000000007919 */ /* 0x000e6e0000002100 */
[----:B------:R-:W2:Y:S01]  /*0020*/  LDC.64 R8, c[0x0][0x220] ;  /* 0x00008800ff087b82 */ /* 0x000ea20000000a00 */
[----:B------:R-:W-:Y:S01]  /*0030*/  HFMA2.MMA R14, -RZ, RZ, 0, 0 ;  /* 0x00000000ff0e7435 */ /* 0x000fe200000001ff */
[----:B------:R-:W-:Y:S01]  /*0040*/  ULDC.64 UR4, c[0x0][0x208] ;  /* 0x0000820000047ab9 */ /* 0x000fe20000000a00 */
[----:B------:R-:W3:Y:S05]  /*0050*/  S2R R3, SR_CTAID.X ;  /* 0x0000000000037919 */ /* 0x000eea0000002500 */
[----:B------:R-:W4:Y:S08]  /*0060*/  LDC.64 R6, c[0x0][0x218] ;  /* 0x00008600ff067b82 */ /* 0x000f300000000a00 */
[----:B------:R-:W5:Y:S08]  /*0070*/  LDC.64 R10, c[0x0][0x228] ;  /* 0x00008a00ff0a7b82 */ /* 0x000f700000000a00 */
[----:B------:R-:W4:Y:S01]  /*0080*/  LDC.64 R12, c[0x0][0x230] ;  /* 0x00008c00ff0c7b82 */ /* 0x000f220000000a00 */
[----:B-1----:R-:W-:-:S02]  /*0090*/  LOP3.LUT R0, R0, 0x7f, RZ, 0xc0, !PT ;  /* 0x0000007f00007812 */ /* 0x002fc400078ec0ff */
[----:B---3--:R-:W-:Y:S02]  /*00a0*/  SHF.R.S32.HI R2, RZ, 0x18, R3 ;  /* 0x00000018ff027819 */ /* 0x008fe40000011403 */
[----:B------:R-:W-:Y:S02]  /*00b0*/  LEA R0, R3, R0, 0x7 ;  /* 0x0000000003007211 */ /* 0x000fe400078e38ff */
[----:B------:R-:W-:Y:S02]  /*00c0*/  SGXT R3, R2, 0x1 ;  /* 0x000000010203781a */ /* 0x000fe40000000200 */
[----:B------:R-:W-:Y:S02]  /*00d0*/  ISETP.GE.AND P0, PT, R0, 0x1800, PT ;  /* 0x000018000000780c */ /* 0x000fe40003f06270 */
[----:B------:R-:W-:-:S04]  /*00e0*/  LEA.HI R3, R3, R0, RZ, 0x2 ;  /* 0x0000000003037211 */ /* 0x000fc800078f10ff */
[----:B------:R-:W-:-:S05]  /*00f0*/  SHF.R.S32.HI R3, RZ, 0x2, R3 ;  /* 0x00000002ff037819 */ /* 0x000fca0000011403 */
[----:B------:R-:W-:-:S05]  /*0100*/  IMAD.HI R2, R3, 0x2aaaaaab, RZ ;  /* 0x2aaaaaab03027827 */ /* 0x000fca00078e02ff */
[----:B------:R-:W-:-:S04]  /*0110*/  SHF.R.U32.HI R5, RZ, 0x1f, R2 ;  /* 0x0000001fff057819 */ /* 0x000fc80000011602 */
[----:B------:R-:W-:Y:S02]  /*0120*/  LEA.HI R2, R2, R5, RZ, 0x1a ;  /* 0x0000000502027211 */ /* 0x000fe400078fd0ff */
[----:B------:R-:W1:Y:S03]  /*0130*/  LDC.64 R4, c[0x0][0x210] ;  /* 0x00008400ff047b82 */ /* 0x000e660000000a00 */
[----:B------:R-:W-:-:S04]  /*0140*/  IMAD R15, R2, -0x180, R3 ;  /* 0xfffffe80020f7824 */ /* 0x000fc800078e0203 */
[----:B--2---:R-:W-:-:S05]  /*0150*/  IMAD.WIDE R8, R15, 0x4, R8 ;  /* 0x000000040f087825 */ /* 0x004fca00078e0208 */
[----:B------:R5:W2:Y:S01]  /*0160*/  @!P0 LDG.E.EL R14, desc[UR4][R8.64] ;  /* 0x00000004080e8981 */ /* 0x000aa2000c2e1900 */
[----:B------:R-:W-:Y:S01]  /*0170*/  CS2R R2, SRZ ;  /* 0x0000000000027805 */ /* 0x000fe2000001ff00 */
[----:B----4-:R-:W-:-:S05]  /*0180*/  IMAD.WIDE R6, R15, 0x4, R6 ;  /* 0x000000040f067825 */ /* 0x010fca00078e0206 */
[----:B------:R3:W4:Y:S01]  /*0190*/  @!P0 LDG.E.EL R3, desc[UR4][R6.64] ;  /* 0x0000000406038981 */ /* 0x000722000c2e1900 */
[----:B-1----:R-:W-:-:S04]  /*01a0*/  IMAD.WIDE R4, R0, 0x4, R4 ;  /* 0x0000000400047825 */ /* 0x002fc800078e0204 */
[C---:B-----5:R-:W-:Y:S01]  /*01b0*/  IMAD.WIDE R8, R15.reuse, 0x4, R10 ;  /* 0x000000040f087825 */ /* 0x060fe200078e020a */
[----:B------:R1:W4:Y:S03]  /*01c0*/  @!P0 LDG.E R2, desc[UR4][R4.64] ;  /* 0x0000000404028981 */ /* 0x000326000c1e1900 */
[----:B0-----:R-:W-:Y:S01]  /*01d0*/  IMAD.WIDE R10, R15, 0x4, R12 ;  /* 0x000000040f0a7825 */ /* 0x001fe200078e020c */
[----:B------:R-:W-:-:S06]  /*01e0*/  CS2R R12, SRZ ;  /* 0x00000000000c7805 */ /* 0x000fcc000001ff00 */
[----:B------:R-:W5:Y:S01]  /*01f0*/  @!P0 LDG.E.EL R12, desc[UR4][R8.64] ;  /* 0x00000004080c8981 */ /* 0x000f62000c2e1900 */
[----:B---3--:R-:W-:Y:S01]  /*0200*/  MOV R6, 0x3e800000 ;  /* 0x3e80000000067802 */ /* 0x008fe20000000f00 */
[----:B-1----:R-:W0:Y:S02]  /*0210*/  LDC.64 R4, c[0x0][0x238] ;  /* 0x00008e00ff047b82 */ /* 0x002e240000000a00 */
[----:B------:R-:W5:Y:S01]  /*0220*/  @!P0 LDG.E.EL R13, desc[UR4][R10.64] ;  /* 0x000000040a0d8981 */ /* 0x000f62000c2e1900 */
[----:B--2---:R-:W-:-:S04]  /*0230*/  FADD R14, R14, 9.9999997473787516356e-06 ;  /* 0x3727c5ac0e0e7421 */ /* 0x004fc80000000000 */
[----:B------:R-:W1:Y:S02]  /*0240*/  MUFU.SQRT R15, R14 ;  /* 0x0000000e000f7308 */ /* 0x000e640000002000 */
[C---:B-1----:R-:W-:Y:S02]  /*0250*/  FSETP.GT.AND P1, PT, R15.reuse, 8.50705917302346158658e+37, PT ;  /* 0x7e8000000f00780b */ /* 0x042fe40003f24000 */
[----:B------:R-:W-:-:S11]  /*0260*/  FSETP.GEU.AND P2, PT, R15, 1.175494350822287508e-38, PT ;  /* 0x008000000f00780b */ /* 0x000fd60003f4e000 */
[----:B------:R-:W-:-:S04]  /*0270*/  @P1 FMUL R15, R15, 0.25 ;  /* 0x3e8000000f0f1820 */ /* 0x000fc80000400000 */
[----:B------:R-:W-:-:S06]  /*0280*/  @!P2 FMUL R15, R15, 16777216 ;  /* 0x4b8000000f0fa820 */ /* 0x000fcc0000400000 */
[----:B------:R-:W1:Y:S01]  /*0290*/  MUFU.RCP R15, R15 ;  /* 0x0000000f000f7308 */ /* 0x000e620000001000 */
[----:B------:R-:W-:Y:S01]  /*02a0*/  FSEL R6, R6, 1, P1 ;  /* 0x3f80000006067808 */ /* 0x000fe20000800000 */
[----:B----4-:R-:W-:-:S04]  /*02b0*/  FADD R2, -R3, R2 ;  /* 0x0000000203027221 */ /* 0x010fc80000000100 */
[----:B------:R-:W-:-:S04]  /*02c0*/  @!P2 FMUL R6, R6, 16777216 ;  /* 0x4b8000000606a820 */ /* 0x000fc80000400000 */
[----:B-1----:R-:W-:-:S04]  /*02d0*/  FMUL R3, R15, R6 ;  /* 0x000000060f037220 */ /* 0x002fc80000400000 */
[----:B------:R-:W-:-:S04]  /*02e0*/  FMUL R2, R2, R3 ;  /* 0x0000000302027220 */ /* 0x000fc80000400000 */
[----:B-----5:R-:W-:Y:S01]  /*02f0*/  FFMA R12, R2, R12, R13 ;  /* 0x0000000c020c7223 */ /* 0x020fe2000000000d */
[----:B0-----:R-:W-:-:S04]  /*0300*/  IMAD.WIDE R2, R0, 0x4, R4 ;  /* 0x0000000400027825 */ /* 0x001fc800078e0204 */
[----:B------:R-:W-:-:S04]  /*0310*/  FSETP.GEU.AND P1, PT, R12, RZ, PT ;  /* 0x000000ff0c00720b */ /* 0x000fc80003f2e000 */
[----:B------:R-:W-:Y:S01]  /*0320*/  FSEL R5, R12, RZ, P1 ;  /* 0x000000ff0c057208 */ /* 0x000fe20000800000 */
[----:B------:R-:W-:Y:S08]  /*0330*/  @P0 EXIT ;  /* 0x000000000000094d */ /* 0x000ff00003800000 */
[----:B------:R-:W-:Y:S01]  /*0340*/  STG.E desc[UR4][R2.64], R5 ;  /* 0x0000000502007986 */ /* 0x000fe2000c101904 */
[----:B------:R-:W-:Y:S05]  /*0350*/  EXIT ;  /* 0x000000000000794d */ /* 0x000fea0003800000 */
.L_x_0:
[----:B------:R-:W-:-:S00]  /*0360*/  BRA `(.L_x_0) ;  /* 0xfffffffc00fc7947 */ /* 0x000fc0000383ffff */
[----:B------:R-:W-:-:S00]  /*0370*/  NOP ;  /* 0x0000000000007918 */ /* 0x000fc00000000000 */
        /* <DEDUP_REMOVED lines=8> */
.L_x_1:


//--------------------- .nv.global.init           --------------------------
	.section	.nv.global.init,"aw",@progbits
.nv.global.init:
	.type		_$_str,@object
	.size		_$_str,(_$_str_$_2 - _$_str)
_$_str:
        /*0000*/ 	.byte	0x5f, 0x5f, 0x43, 0x55, 0x44, 0x41, 0x5f, 0x46, 0x54, 0x5a, 0x00
	.type		_$_str_$_2,@object
	.size		_$_str_$_2,(.L_1 - _$_str_$_2)
_$_str_$_2:
        /*000b*/ 	.byte	0x5f, 0x5f, 0x43, 0x55, 0x44, 0x41, 0x5f, 0x50, 0x52, 0x45, 0x43, 0x5f, 0x53, 0x51, 0x52, 0x54
        /*001b*/ 	.byte	0x00
.L_1:


//--------------------- .nv.constant0.triton_poi_fused__native_batch_norm_legit_no_training_relu_20 --------------------------
	.section	.nv.constant0.triton_poi_fused__native_batch_norm_legit_no_training_relu_20,"a",@progbits
	.sectionflags	@""
	.align	4
.nv.constant0.triton_poi_fused__native_batch_norm_legit_no_training_relu_20:
	.zero		580
